//
// Generated by NVIDIA NVVM Compiler
//
// Compiler Build ID: CL-36424714
// Cuda compilation tools, release 13.0, V13.0.88
// Based on NVVM 20.0.0
//

.version 9.0
.target sm_100
.address_size 64

	// .globl	_Z7productPdS_S_

.visible .entry _Z7productPdS_S_(
	.param .u64 .ptr .align 1 _Z7productPdS_S__param_0,
	.param .u64 .ptr .align 1 _Z7productPdS_S__param_1,
	.param .u64 .ptr .align 1 _Z7productPdS_S__param_2
)
{
	.reg .pred 	%p<4>;
	.reg .b32 	%r<11>;
	.reg .b64 	%rd<13>;
	.reg .b64 	%fd<19>;

	ld.param.u64 	%rd1, [_Z7productPdS_S__param_0];
	ld.param.u64 	%rd2, [_Z7productPdS_S__param_1];
	ld.param.u64 	%rd3, [_Z7productPdS_S__param_2];
	mov.u32 	%r3, %ctaid.y;
	mov.u32 	%r4, %ntid.y;
	mov.u32 	%r5, %tid.y;
	mad.lo.s32 	%r1, %r3, %r4, %r5;
	mov.u32 	%r6, %ctaid.x;
	mov.u32 	%r7, %ntid.x;
	mov.u32 	%r8, %tid.x;
	mad.lo.s32 	%r2, %r6, %r7, %r8;
	setp.gt.u32 	%p1, %r1, 5;
	setp.gt.s32 	%p2, %r2, 5;
	or.pred  	%p3, %p1, %p2;
	@%p3 bra 	$L__BB0_2;
	cvta.to.global.u64 	%rd4, %rd3;
	cvta.to.global.u64 	%rd5, %rd1;
	cvta.to.global.u64 	%rd6, %rd2;
	mul.lo.s32 	%r9, %r1, 6;
	mul.wide.u32 	%rd7, %r9, 8;
	add.s64 	%rd8, %rd5, %rd7;
	ld.global.f64 	%fd1, [%rd8];
	mul.wide.s32 	%rd9, %r2, 8;
	add.s64 	%rd10, %rd6, %rd9;
	ld.global.f64 	%fd2, [%rd10];
	fma.rn.f64 	%fd3, %fd1, %fd2, 0d0000000000000000;
	ld.global.f64 	%fd4, [%rd8+8];
	ld.global.f64 	%fd5, [%rd10+48];
	fma.rn.f64 	%fd6, %fd4, %fd5, %fd3;
	ld.global.f64 	%fd7, [%rd8+16];
	ld.global.f64 	%fd8, [%rd10+96];
	fma.rn.f64 	%fd9, %fd7, %fd8, %fd6;
	ld.global.f64 	%fd10, [%rd8+24];
	ld.global.f64 	%fd11, [%rd10+144];
	fma.rn.f64 	%fd12, %fd10, %fd11, %fd9;
	ld.global.f64 	%fd13, [%rd8+32];
	ld.global.f64 	%fd14, [%rd10+192];
	fma.rn.f64 	%fd15, %fd13, %fd14, %fd12;
	ld.global.f64 	%fd16, [%rd8+40];
	ld.global.f64 	%fd17, [%rd10+240];
	fma.rn.f64 	%fd18, %fd16, %fd17, %fd15;
	add.s32 	%r10, %r9, %r2;
	mul.wide.s32 	%rd11, %r10, 8;
	add.s64 	%rd12, %rd4, %rd11;
	st.global.f64 	[%rd12], %fd18;
$L__BB0_2:
	ret;

}


// ===== COMPILED SASS (sm_100) =====

	.target	sm_100

	.elftype	@"ET_EXEC"


//--------------------- .note.nv.tkinfo           --------------------------
	.section	.note.nv.tkinfo,"",@"SHT_NOTE"
	.sectionflags	@"SHF_NOTE_NV_TKINFO"
	.tkinfo
        /*0018*/ 	.word	0x00000002
        /*0030*/ 	.string	""
        /*0030*/ 	.string	"ptxas"
        /*0030*/ 	.string	"Cuda compilation tools, release 13.0, V13.0.88"
        /*0030*/ 	.string	"Build cuda_13.0.r13.0/compiler.36424714_0"
        /*0030*/ 	.string	"-arch sm_100 -m 64 "



//--------------------- .note.nv.cuinfo           --------------------------
	.section	.note.nv.cuinfo,"",@"SHT_NOTE"
	.sectionflags	@"SHF_NOTE_NV_CUINFO"
        /*0018*/ 	.short	0x0002
        /*001a*/ 	.short	0x0064
        /*001c*/ 	.short	0x0082
	.zero		2


//--------------------- .nv.info                  --------------------------
	.section	.nv.info,"",@"SHT_CUDA_INFO"
	.align	4


	//----- nvinfo : EIATTR_REGCOUNT
	.align		4
        /*0000*/ 	.byte	0x04, 0x2f
        /*0002*/ 	.short	(.L_1 - .L_0)
	.align		4
.L_0:
        /*0004*/ 	.word	index@(_Z7productPdS_S_)
        /*0008*/ 	.word	0x00000020


	//----- nvinfo : EIATTR_FRAME_SIZE
	.align		4
.L_1:
        /*000c*/ 	.byte	0x04, 0x11
        /*000e*/ 	.short	(.L_3 - .L_2)
	.align		4
.L_2:
        /*0010*/ 	.word	index@(_Z7productPdS_S_)
        /*0014*/ 	.word	0x00000000


	//----- nvinfo : EIATTR_MIN_STACK_SIZE
	.align		4
.L_3:
        /*0018*/ 	.byte	0x04, 0x12
        /*001a*/ 	.short	(.L_5 - .L_4)
	.align		4
.L_4:
        /*001c*/ 	.word	index@(_Z7productPdS_S_)
        /*0020*/ 	.word	0x00000000
.L_5:


//--------------------- .nv.compat                --------------------------
	.section	.nv.compat,"",@"SHT_CUDA_COMPAT_INFO"
	.align	4
        /*0000*/ 	.byte	0x02, 0x09, 0x00, 0x00, 0x02, 0x02, 0x01, 0x00, 0x02, 0x05, 0x05, 0x00, 0x03, 0x07, 0x01, 0x01
        /*0010*/ 	.byte	0x02, 0x03, 0x00, 0x00, 0x02, 0x06, 0x01, 0x00, 0x04, 0x0b, 0x08, 0x00, 0x01, 0x00, 0x00, 0x00
        /*0020*/ 	.byte	0x00, 0x00, 0x00, 0x00


//--------------------- .nv.info._Z7productPdS_S_ --------------------------
	.section	.nv.info._Z7productPdS_S_,"",@"SHT_CUDA_INFO"
	.sectionflags	@""
	.align	4


	//----- nvinfo : EIATTR_CUDA_API_VERSION
	.align		4
        /*0000*/ 	.byte	0x04, 0x37
        /*0002*/ 	.short	(.L_7 - .L_6)
.L_6:
        /*0004*/ 	.word	0x00000082


	//----- nvinfo : EIATTR_KPARAM_INFO
	.align		4
.L_7:
        /*0008*/ 	.byte	0x04, 0x17
        /*000a*/ 	.short	(.L_9 - .L_8)
.L_8:
        /*000c*/ 	.word	0x00000000
        /*0010*/ 	.short	0x0002
        /*0012*/ 	.short	0x0010
        /*0014*/ 	.byte	0x00, 0xf5, 0x21, 0x00


	//----- nvinfo : EIATTR_KPARAM_INFO
	.align		4
.L_9:
        /*0018*/ 	.byte	0x04, 0x17
        /*001a*/ 	.short	(.L_11 - .L_10)
.L_10:
        /*001c*/ 	.word	0x00000000
        /*0020*/ 	.short	0x0001
        /*0022*/ 	.short	0x0008
        /*0024*/ 	.byte	0x00, 0xf5, 0x21, 0x00


	//----- nvinfo : EIATTR_KPARAM_INFO
	.align		4
.L_11:
        /*0028*/ 	.byte	0x04, 0x17
        /*002a*/ 	.short	(.L_13 - .L_12)
.L_12:
        /*002c*/ 	.word	0x00000000
        /*0030*/ 	.short	0x0000
        /*0032*/ 	.short	0x0000
        /*0034*/ 	.byte	0x00, 0xf5, 0x21, 0x00


	//----- nvinfo : EIATTR_SPARSE_MMA_MASK
	.align		4
.L_13:
        /*0038*/ 	.byte	0x03, 0x50
        /*003a*/ 	.short	0x0000


	//----- nvinfo : EIATTR_MAXREG_COUNT
	.align		4
        /*003c*/ 	.byte	0x03, 0x1b
        /*003e*/ 	.short	0x00ff


	//----- nvinfo : EIATTR_MERCURY_ISA_VERSION
	.align		4
        /*0040*/ 	.byte	0x03, 0x5f
        /*0042*/ 	.short	0x0101


	//----- nvinfo : EIATTR_VRC_CTA_INIT_COUNT
	.align		4
        /*0044*/ 	.byte	0x02, 0x4a
	.zero		1
	.zero		1


	//----- nvinfo : EIATTR_EXIT_INSTR_OFFSETS
	.align		4
        /*0048*/ 	.byte	0x04, 0x1c
        /*004a*/ 	.short	(.L_15 - .L_14)


	//   ....[0]....
.L_14:
        /*004c*/ 	.word	0x000000b0


	//   ....[1]....
        /*0050*/ 	.word	0x00000280


	//----- nvinfo : EIATTR_CBANK_PARAM_SIZE
	.align		4
.L_15:
        /*0054*/ 	.byte	0x03, 0x19
        /*0056*/ 	.short	0x0018


	//----- nvinfo : EIATTR_PARAM_CBANK
	.align		4
        /*0058*/ 	.byte	0x04, 0x0a
        /*005a*/ 	.short	(.L_17 - .L_16)
	.align		4
.L_16:
        /*005c*/ 	.word	index@(.nv.constant0._Z7productPdS_S_)
        /*0060*/ 	.short	0x0380
        /*0062*/ 	.short	0x0018


	//----- nvinfo : EIATTR_SW_WAR
	.align		4
.L_17:
        /*0064*/ 	.byte	0x04, 0x36
        /*0066*/ 	.short	(.L_19 - .L_18)
.L_18:
        /*0068*/ 	.word	0x00000008
.L_19:


//--------------------- .nv.callgraph             --------------------------
	.section	.nv.callgraph,"",@"SHT_CUDA_CALLGRAPH"
	.align	4
	.sectionentsize	8
	.align		4
        /*0000*/ 	.word	0x00000000
	.align		4
        /*0004*/ 	.word	0xffffffff
	.align		4
        /*0008*/ 	.word	0x00000000
	.align		4
        /*000c*/ 	.word	0xfffffffe
	.align		4
        /*0010*/ 	.word	0x00000000
	.align		4
        /*0014*/ 	.word	0xfffffffd
	.align		4
        /*0018*/ 	.word	0x00000000
	.align		4
        /*001c*/ 	.word	0xfffffffc


//--------------------- .text._Z7productPdS_S_    --------------------------
	.section	.text._Z7productPdS_S_,"ax",@progbits
	.align	128
        .global         _Z7productPdS_S_
        .type           _Z7productPdS_S_,@function
        .size           _Z7productPdS_S_,(.L_x_1 - _Z7productPdS_S_)
        .other          _Z7productPdS_S_,@"STO_CUDA_ENTRY STV_DEFAULT"
_Z7productPdS_S_:
.text._Z7productPdS_S_:
[----:B------:R-:W-:Y:S01]  /*0000*/  LDC R1, c[0x0][0x37c] ;  /* 0x0000df00ff017b82 */ /* 0x000fe20000000800 */
[----:B------:R-:W0:Y:S07]  /*0010*/  S2R R2, SR_TID.X ;  /* 0x0000000000027919 */ /* 0x000e2e0000002100 */
[----:B------:R-:W1:Y:S01]  /*0020*/  LDC R0, c[0x0][0x364] ;  /* 0x0000d900ff007b82 */ /* 0x000e620000000800 */
[----:B------:R-:W1:Y:S07]  /*0030*/  S2R R3, SR_TID.Y ;  /* 0x0000000000037919 */ /* 0x000e6e0000002200 */
[----:B------:R-:W0:Y:S08]  /*0040*/  S2UR UR5, SR_CTAID.X ;  /* 0x00000000000579c3 */ /* 0x000e300000002500 */
[----:B------:R-:W0:Y:S08]  /*0050*/  LDC R25, c[0x0][0x360] ;  /* 0x0000d800ff197b82 */ /* 0x000e300000000800 */
[----:B------:R-:W1:Y:S01]  /*0060*/  S2UR UR4, SR_CTAID.Y ;  /* 0x00000000000479c3 */ /* 0x000e620000002600 */
[----:B0-----:R-:W-:-:S05]  /*0070*/  IMAD R25, R25, UR5, R2 ;  /* 0x0000000519197c24 */ /* 0x001fca000f8e0202 */
[----:B------:R-:W-:Y:S01]  /*0080*/  ISETP.GT.AND P0, PT, R25, 0x5, PT ;  /* 0x000000051900780c */ /* 0x000fe20003f04270 */
[----:B-1----:R-:W-:-:S05]  /*0090*/  IMAD R0, R0, UR4, R3 ;  /* 0x0000000400007c24 */ /* 0x002fca000f8e0203 */
[----:B------:R-:W-:-:S13]  /*00a0*/  ISETP.GT.U32.OR P0, PT, R0, 0x5, P0 ;  /* 0x000000050000780c */ /* 0x000fda0000704470 */
[----:B------:R-:W-:Y:S05]  /*00b0*/  @P0 EXIT ;  /* 0x000000000000094d */ /* 0x000fea0003800000 */
[----:B------:R-:W0:Y:S01]  /*00c0*/  LDC.64 R4, c[0x0][0x380] ;  /* 0x0000e000ff047b82 */ /* 0x000e220000000a00 */
[----:B------:R-:W1:Y:S01]  /*00d0*/  LDCU.64 UR4, c[0x0][0x358] ;  /* 0x00006b00ff0477ac */ /* 0x000e620008000a00 */
[----:B------:R-:W-:-:S06]  /*00e0*/  IMAD R0, R0, 0x6, RZ ;  /* 0x0000000600007824 */ /* 0x000fcc00078e02ff */
[----:B------:R-:W2:Y:S01]  /*00f0*/  LDC.64 R26, c[0x0][0x388] ;  /* 0x0000e200ff1a7b82 */ /* 0x000ea20000000a00 */
[----:B0-----:R-:W-:-:S05]  /*0100*/  IMAD.WIDE.U32 R4, R0, 0x8, R4 ;  /* 0x0000000800047825 */ /* 0x001fca00078e0004 */
[----:B-1----:R-:W3:Y:S01]  /*0110*/  LDG.E.64 R20, desc[UR4][R4.64] ;  /* 0x0000000404147981 */ /* 0x002ee2000c1e1b00 */
[----:B--2---:R-:W-:-:S03]  /*0120*/  IMAD.WIDE R26, R25, 0x8, R26 ;  /* 0x00000008191a7825 */ /* 0x004fc600078e021a */
[----:B------:R-:W2:Y:S04]  /*0130*/  LDG.E.64 R16, desc[UR4][R4.64+0x8] ;  /* 0x0000080404107981 */ /* 0x000ea8000c1e1b00 */
[----:B------:R-:W3:Y:S04]  /*0140*/  LDG.E.64 R22, desc[UR4][R26.64] ;  /* 0x000000041a167981 */ /* 0x000ee8000c1e1b00 */
[----:B------:R-:W2:Y:S04]  /*0150*/  LDG.E.64 R18, desc[UR4][R26.64+0x30] ;  /* 0x000030041a127981 */ /* 0x000ea8000c1e1b00 */
[----:B------:R-:W4:Y:S04]  /*0160*/  LDG.E.64 R12, desc[UR4][R4.64+0x10] ;  /* 0x00001004040c7981 */ /* 0x000f28000c1e1b00 */
[----:B------:R-:W4:Y:S04]  /*0170*/  LDG.E.64 R14, desc[UR4][R26.64+0x60] ;  /* 0x000060041a0e7981 */ /* 0x000f28000c1e1b00 */
[----:B------:R-:W5:Y:S04]  /*0180*/  LDG.E.64 R10, desc[UR4][R4.64+0x18] ;  /* 0x00001804040a7981 */ /* 0x000f68000c1e1b00 */
[----:B------:R-:W5:Y:S04]  /*0190*/  LDG.E.64 R2, desc[UR4][R26.64+0x90] ;  /* 0x000090041a027981 */ /* 0x000f68000c1e1b00 */
[----:B------:R-:W5:Y:S04]  /*01a0*/  LDG.E.64 R6, desc[UR4][R4.64+0x20] ;  /* 0x0000200404067981 */ /* 0x000f68000c1e1b00 */
[----:B------:R-:W5:Y:S04]  /*01b0*/  LDG.E.64 R8, desc[UR4][R26.64+0xc0] ;  /* 0x0000c0041a087981 */ /* 0x000f68000c1e1b00 */
[----:B------:R-:W5:Y:S04]  /*01c0*/  LDG.E.64 R28, desc[UR4][R26.64+0xf0] ;  /* 0x0000f0041a1c7981 */ /* 0x000f68000c1e1b00 */
[----:B------:R-:W5:Y:S01]  /*01d0*/  LDG.E.64 R4, desc[UR4][R4.64+0x28] ;  /* 0x0000280404047981 */ /* 0x000f62000c1e1b00 */
[----:B---3--:R-:W-:-:S08]  /*01e0*/  DFMA R20, R20, R22, RZ ;  /* 0x000000161414722b */ /* 0x008fd000000000ff */
[----:B--2---:R-:W-:-:S08]  /*01f0*/  DFMA R16, R16, R18, R20 ;  /* 0x000000121010722b */ /* 0x004fd00000000014 */
[----:B----4-:R-:W-:Y:S01]  /*0200*/  DFMA R12, R12, R14, R16 ;  /* 0x0000000e0c0c722b */ /* 0x010fe20000000010 */
[----:B------:R-:W0:Y:S07]  /*0210*/  LDC.64 R14, c[0x0][0x390] ;  /* 0x0000e400ff0e7b82 */ /* 0x000e2e0000000a00 */
[----:B-----5:R-:W-:-:S08]  /*0220*/  DFMA R2, R10, R2, R12 ;  /* 0x000000020a02722b */ /* 0x020fd0000000000c */
[----:B------:R-:W-:Y:S01]  /*0230*/  DFMA R2, R6, R8, R2 ;  /* 0x000000080602722b */ /* 0x000fe20000000002 */
[----:B------:R-:W-:-:S07]  /*0240*/  IADD3 R7, PT, PT, R25, R0, RZ ;  /* 0x0000000019077210 */ /* 0x000fce0007ffe0ff */
[----:B------:R-:W-:Y:S01]  /*0250*/  DFMA R2, R4, R28, R2 ;  /* 0x0000001c0402722b */ /* 0x000fe20000000002 */
[----:B0-----:R-:W-:-:S06]  /*0260*/  IMAD.WIDE R6, R7, 0x8, R14 ;  /* 0x0000000807067825 */ /* 0x001fcc00078e020e */
[----:B------:R-:W-:Y:S01]  /*0270*/  STG.E.64 desc[UR4][R6.64], R2 ;  /* 0x0000000206007986 */ /* 0x000fe2000c101b04 */
[----:B------:R-:W-:Y:S05]  /*0280*/  EXIT ;  /* 0x000000000000794d */ /* 0x000fea0003800000 */
.L_x_0:
[----:B------:R-:W-:-:S00]  /*0290*/  BRA `(.L_x_0) ;  /* 0xfffffffc00fc7947 */ /* 0x000fc0000383ffff */
[----:B------:R-:W-:-:S00]  /*02a0*/  NOP ;  /* 0x0000000000007918 */ /* 0x000fc00000000000 */
        /* <DEDUP_REMOVED lines=13> */
.L_x_1:


//--------------------- .nv.shared.reserved.0     --------------------------
	.section	.nv.shared.reserved.0,"aw",@nobits
	.weak		__nv_reservedSMEM_offset_0_alias
	.size		__nv_reservedSMEM_offset_0_alias, 0, 64
	.other		__nv_reservedSMEM_offset_0_alias,@"STO_CUDA_RESERVED_SHARED STV_DEFAULT"
__nv_reservedSMEM_offset_0_alias:
	.zero		0
	.zero		64


//--------------------- .nv.constant0._Z7productPdS_S_ --------------------------
	.section	.nv.constant0._Z7productPdS_S_,"a",@progbits
	.sectionflags	@""
	.align	4
.nv.constant0._Z7productPdS_S_:
	.zero		920


//--------------------- SYMBOLS --------------------------

	.type		.nv.reservedSmem.offset0,@object
	.size		.nv.reservedSmem.offset0,0x4
